//
// Generated by NVIDIA NVVM Compiler
//
// Compiler Build ID: CL-36424714
// Cuda compilation tools, release 13.0, V13.0.88
// Based on NVVM 20.0.0
//

.version 9.0
.target sm_100
.address_size 64

	// .globl	_Z10dotProductPiS_S_i

.visible .entry _Z10dotProductPiS_S_i(
	.param .u64 .ptr .align 1 _Z10dotProductPiS_S_i_param_0,
	.param .u64 .ptr .align 1 _Z10dotProductPiS_S_i_param_1,
	.param .u64 .ptr .align 1 _Z10dotProductPiS_S_i_param_2,
	.param .u32 _Z10dotProductPiS_S_i_param_3
)
{
	.reg .pred 	%p<2>;
	.reg .b32 	%r<10>;
	.reg .b64 	%rd<10>;

	ld.param.u64 	%rd1, [_Z10dotProductPiS_S_i_param_0];
	ld.param.u64 	%rd2, [_Z10dotProductPiS_S_i_param_1];
	ld.param.u64 	%rd3, [_Z10dotProductPiS_S_i_param_2];
	ld.param.u32 	%r2, [_Z10dotProductPiS_S_i_param_3];
	mov.u32 	%r3, %tid.x;
	mov.u32 	%r4, %ctaid.x;
	mov.u32 	%r5, %ntid.x;
	mad.lo.s32 	%r1, %r4, %r5, %r3;
	setp.ge.s32 	%p1, %r1, %r2;
	@%p1 bra 	$L__BB0_2;
	cvta.to.global.u64 	%rd4, %rd1;
	cvta.to.global.u64 	%rd5, %rd2;
	cvta.to.global.u64 	%rd6, %rd3;
	mul.wide.s32 	%rd7, %r1, 4;
	add.s64 	%rd8, %rd4, %rd7;
	ld.global.u32 	%r6, [%rd8];
	add.s64 	%rd9, %rd5, %rd7;
	ld.global.u32 	%r7, [%rd9];
	mul.lo.s32 	%r8, %r7, %r6;
	atom.global.add.u32 	%r9, [%rd6], %r8;
$L__BB0_2:
	ret;

}


// ===== COMPILED SASS (sm_100) =====

	.target	sm_100

	.elftype	@"ET_EXEC"


//--------------------- .note.nv.tkinfo           --------------------------
	.section	.note.nv.tkinfo,"",@"SHT_NOTE"
	.sectionflags	@"SHF_NOTE_NV_TKINFO"
	.tkinfo
        /*0018*/ 	.word	0x00000002
        /*0030*/ 	.string	""
        /*0030*/ 	.string	"ptxas"
        /*0030*/ 	.string	"Cuda compilation tools, release 13.0, V13.0.88"
        /*0030*/ 	.string	"Build cuda_13.0.r13.0/compiler.36424714_0"
        /*0030*/ 	.string	"-arch sm_100 -m 64 "



//--------------------- .note.nv.cuinfo           --------------------------
	.section	.note.nv.cuinfo,"",@"SHT_NOTE"
	.sectionflags	@"SHF_NOTE_NV_CUINFO"
        /*0018*/ 	.short	0x0002
        /*001a*/ 	.short	0x0064
        /*001c*/ 	.short	0x0082
	.zero		2


//--------------------- .nv.info                  --------------------------
	.section	.nv.info,"",@"SHT_CUDA_INFO"
	.align	4


	//----- nvinfo : EIATTR_REGCOUNT
	.align		4
        /*0000*/ 	.byte	0x04, 0x2f
        /*0002*/ 	.short	(.L_1 - .L_0)
	.align		4
.L_0:
        /*0004*/ 	.word	index@(_Z10dotProductPiS_S_i)
        /*0008*/ 	.word	0x0000000c


	//----- nvinfo : EIATTR_FRAME_SIZE
	.align		4
.L_1:
        /*000c*/ 	.byte	0x04, 0x11
        /*000e*/ 	.short	(.L_3 - .L_2)
	.align		4
.L_2:
        /*0010*/ 	.word	index@(_Z10dotProductPiS_S_i)
        /*0014*/ 	.word	0x00000000


	//----- nvinfo : EIATTR_MIN_STACK_SIZE
	.align		4
.L_3:
        /*0018*/ 	.byte	0x04, 0x12
        /*001a*/ 	.short	(.L_5 - .L_4)
	.align		4
.L_4:
        /*001c*/ 	.word	index@(_Z10dotProductPiS_S_i)
        /*0020*/ 	.word	0x00000000
.L_5:


//--------------------- .nv.compat                --------------------------
	.section	.nv.compat,"",@"SHT_CUDA_COMPAT_INFO"
	.align	4
        /*0000*/ 	.byte	0x02, 0x09, 0x00, 0x00, 0x02, 0x02, 0x01, 0x00, 0x02, 0x05, 0x05, 0x00, 0x03, 0x07, 0x01, 0x01
        /*0010*/ 	.byte	0x02, 0x03, 0x00, 0x00, 0x02, 0x06, 0x01, 0x00, 0x04, 0x0b, 0x08, 0x00, 0x09, 0x00, 0x00, 0x00
        /*0020*/ 	.byte	0x00, 0x00, 0x00, 0x00


//--------------------- .nv.info._Z10dotProductPiS_S_i --------------------------
	.section	.nv.info._Z10dotProductPiS_S_i,"",@"SHT_CUDA_INFO"
	.sectionflags	@""
	.align	4


	//----- nvinfo : EIATTR_CUDA_API_VERSION
	.align		4
        /*0000*/ 	.byte	0x04, 0x37
        /*0002*/ 	.short	(.L_7 - .L_6)
.L_6:
        /*0004*/ 	.word	0x00000082


	//----- nvinfo : EIATTR_KPARAM_INFO
	.align		4
.L_7:
        /*0008*/ 	.byte	0x04, 0x17
        /*000a*/ 	.short	(.L_9 - .L_8)
.L_8:
        /*000c*/ 	.word	0x00000000
        /*0010*/ 	.short	0x0003
        /*0012*/ 	.short	0x0018
        /*0014*/ 	.byte	0x00, 0xf0, 0x11, 0x00


	//----- nvinfo : EIATTR_KPARAM_INFO
	.align		4
.L_9:
        /*0018*/ 	.byte	0x04, 0x17
        /*001a*/ 	.short	(.L_11 - .L_10)
.L_10:
        /*001c*/ 	.word	0x00000000
        /*0020*/ 	.short	0x0002
        /*0022*/ 	.short	0x0010
        /*0024*/ 	.byte	0x00, 0xf5, 0x21, 0x00


	//----- nvinfo : EIATTR_KPARAM_INFO
	.align		4
.L_11:
        /*0028*/ 	.byte	0x04, 0x17
        /*002a*/ 	.short	(.L_13 - .L_12)
.L_12:
        /*002c*/ 	.word	0x00000000
        /*0030*/ 	.short	0x0001
        /*0032*/ 	.short	0x0008
        /*0034*/ 	.byte	0x00, 0xf5, 0x21, 0x00


	//----- nvinfo : EIATTR_KPARAM_INFO
	.align		4
.L_13:
        /*0038*/ 	.byte	0x04, 0x17
        /*003a*/ 	.short	(.L_15 - .L_14)
.L_14:
        /*003c*/ 	.word	0x00000000
        /*0040*/ 	.short	0x0000
        /*0042*/ 	.short	0x0000
        /*0044*/ 	.byte	0x00, 0xf5, 0x21, 0x00


	//----- nvinfo : EIATTR_SPARSE_MMA_MASK
	.align		4
.L_15:
        /*0048*/ 	.byte	0x03, 0x50
        /*004a*/ 	.short	0x0000


	//----- nvinfo : EIATTR_MAXREG_COUNT
	.align		4
        /*004c*/ 	.byte	0x03, 0x1b
        /*004e*/ 	.short	0x00ff


	//----- nvinfo : EIATTR_MERCURY_ISA_VERSION
	.align		4
        /*0050*/ 	.byte	0x03, 0x5f
        /*0052*/ 	.short	0x0101


	//----- nvinfo : EIATTR_INT_WARP_WIDE_INSTR_OFFSETS
	.align		4
        /*0054*/ 	.byte	0x04, 0x31
        /*0056*/ 	.short	(.L_17 - .L_16)


	//   ....[0]....
.L_16:
        /*0058*/ 	.word	0x00000110


	//   ....[1]....
        /*005c*/ 	.word	0x00000150


	//----- nvinfo : EIATTR_VRC_CTA_INIT_COUNT
	.align		4
.L_17:
        /*0060*/ 	.byte	0x02, 0x4a
	.zero		1
	.zero		1


	//----- nvinfo : EIATTR_EXIT_INSTR_OFFSETS
	.align		4
        /*0064*/ 	.byte	0x04, 0x1c
        /*0066*/ 	.short	(.L_19 - .L_18)


	//   ....[0]....
.L_18:
        /*0068*/ 	.word	0x00000070


	//   ....[1]....
        /*006c*/ 	.word	0x00000180


	//----- nvinfo : EIATTR_CBANK_PARAM_SIZE
	.align		4
.L_19:
        /*0070*/ 	.byte	0x03, 0x19
        /*0072*/ 	.short	0x001c


	//----- nvinfo : EIATTR_PARAM_CBANK
	.align		4
        /*0074*/ 	.byte	0x04, 0x0a
        /*0076*/ 	.short	(.L_21 - .L_20)
	.align		4
.L_20:
        /*0078*/ 	.word	index@(.nv.constant0._Z10dotProductPiS_S_i)
        /*007c*/ 	.short	0x0380
        /*007e*/ 	.short	0x001c


	//----- nvinfo : EIATTR_SW_WAR
	.align		4
.L_21:
        /*0080*/ 	.byte	0x04, 0x36
        /*0082*/ 	.short	(.L_23 - .L_22)
.L_22:
        /*0084*/ 	.word	0x00000008
.L_23:


//--------------------- .nv.callgraph             --------------------------
	.section	.nv.callgraph,"",@"SHT_CUDA_CALLGRAPH"
	.align	4
	.sectionentsize	8
	.align		4
        /*0000*/ 	.word	0x00000000
	.align		4
        /*0004*/ 	.word	0xffffffff
	.align		4
        /*0008*/ 	.word	0x00000000
	.align		4
        /*000c*/ 	.word	0xfffffffe
	.align		4
        /*0010*/ 	.word	0x00000000
	.align		4
        /*0014*/ 	.word	0xfffffffd
	.align		4
        /*0018*/ 	.word	0x00000000
	.align		4
        /*001c*/ 	.word	0xfffffffc


//--------------------- .text._Z10dotProductPiS_S_i --------------------------
	.section	.text._Z10dotProductPiS_S_i,"ax",@progbits
	.align	128
        .global         _Z10dotProductPiS_S_i
        .type           _Z10dotProductPiS_S_i,@function
        .size           _Z10dotProductPiS_S_i,(.L_x_1 - _Z10dotProductPiS_S_i)
        .other          _Z10dotProductPiS_S_i,@"STO_CUDA_ENTRY STV_DEFAULT"
_Z10dotProductPiS_S_i:
.text._Z10dotProductPiS_S_i:
[----:B------:R-:W-:Y:S01]  /*0000*/  LDC R1, c[0x0][0x37c] ;  /* 0x0000df00ff017b82 */ /* 0x000fe20000000800 */
[----:B------:R-:W0:Y:S07]  /*0010*/  S2R R7, SR_TID.X ;  /* 0x0000000000077919 */ /* 0x000e2e0000002100 */
[----:B------:R-:W0:Y:S01]  /*0020*/  S2UR UR4, SR_CTAID.X ;  /* 0x00000000000479c3 */ /* 0x000e220000002500 */
[----:B------:R-:W1:Y:S07]  /*0030*/  LDCU UR5, c[0x0][0x398] ;  /* 0x00007300ff0577ac */ /* 0x000e6e0008000800 */
[----:B------:R-:W0:Y:S02]  /*0040*/  LDC R0, c[0x0][0x360] ;  /* 0x0000d800ff007b82 */ /* 0x000e240000000800 */
[----:B0-----:R-:W-:-:S05]  /*0050*/  IMAD R7, R0, UR4, R7 ;  /* 0x0000000400077c24 */ /* 0x001fca000f8e0207 */
[----:B-1----:R-:W-:-:S13]  /*0060*/  ISETP.GE.AND P0, PT, R7, UR5, PT ;  /* 0x0000000507007c0c */ /* 0x002fda000bf06270 */
[----:B------:R-:W-:Y:S05]  /*0070*/  @P0 EXIT ;  /* 0x000000000000094d */ /* 0x000fea0003800000 */
[----:B------:R-:W0:Y:S01]  /*0080*/  LDC.64 R2, c[0x0][0x380] ;  /* 0x0000e000ff027b82 */ /* 0x000e220000000a00 */
[----:B------:R-:W1:Y:S07]  /*0090*/  LDCU.64 UR6, c[0x0][0x358] ;  /* 0x00006b00ff0677ac */ /* 0x000e6e0008000a00 */
[----:B------:R-:W2:Y:S01]  /*00a0*/  LDC.64 R4, c[0x0][0x388] ;  /* 0x0000e200ff047b82 */ /* 0x000ea20000000a00 */
[----:B0-----:R-:W-:-:S06]  /*00b0*/  IMAD.WIDE R2, R7, 0x4, R2 ;  /* 0x0000000407027825 */ /* 0x001fcc00078e0202 */
[----:B-1----:R-:W3:Y:S01]  /*00c0*/  LDG.E R2, desc[UR6][R2.64] ;  /* 0x0000000602027981 */ /* 0x002ee2000c1e1900 */
[----:B--2---:R-:W-:-:S06]  /*00d0*/  IMAD.WIDE R4, R7, 0x4, R4 ;  /* 0x0000000407047825 */ /* 0x004fcc00078e0204 */
[----:B------:R-:W3:Y:S01]  /*00e0*/  LDG.E R5, desc[UR6][R4.64] ;  /* 0x0000000604057981 */ /* 0x000ee2000c1e1900 */
[----:B------:R-:W0:Y:S01]  /*00f0*/  S2R R8, SR_LANEID ;  /* 0x0000000000087919 */ /* 0x000e220000000000 */
[----:B------:R-:W1:Y:S01]  /*0100*/  LDC.64 R6, c[0x0][0x390] ;  /* 0x0000e400ff067b82 */ /* 0x000e620000000a00 */
[----:B------:R-:W-:Y:S02]  /*0110*/  VOTEU.ANY UR4, UPT, PT ;  /* 0x0000000000047886 */ /* 0x000fe400038e0100 */
[----:B------:R-:W-:-:S06]  /*0120*/  UFLO.U32 UR4, UR4 ;  /* 0x00000004000472bd */ /* 0x000fcc00080e0000 */
[----:B0-----:R-:W-:Y:S01]  /*0130*/  ISETP.EQ.U32.AND P0, PT, R8, UR4, PT ;  /* 0x0000000408007c0c */ /* 0x001fe2000bf02070 */
[----:B---3--:R-:W-:-:S04]  /*0140*/  IMAD R0, R2, R5, RZ ;  /* 0x0000000502007224 */ /* 0x008fc800078e02ff */
[----:B------:R-:W0:Y:S02]  /*0150*/  REDUX.SUM UR5, R0 ;  /* 0x00000000000573c4 */ /* 0x000e24000000c000 */
[----:B0-----:R-:W-:-:S06]  /*0160*/  MOV R9, UR5 ;  /* 0x0000000500097c02 */ /* 0x001fcc0008000f00 */
[----:B-1----:R-:W-:Y:S01]  /*0170*/  @P0 REDG.E.ADD.STRONG.GPU desc[UR6][R6.64], R9 ;  /* 0x000000090600098e */ /* 0x002fe2000c12e106 */
[----:B------:R-:W-:Y:S05]  /*0180*/  EXIT ;  /* 0x000000000000794d */ /* 0x000fea0003800000 */
.L_x_0:
[----:B------:R-:W-:-:S00]  /*0190*/  BRA `(.L_x_0) ;  /* 0xfffffffc00fc7947 */ /* 0x000fc0000383ffff */
[----:B------:R-:W-:-:S00]  /*01a0*/  NOP ;  /* 0x0000000000007918 */ /* 0x000fc00000000000 */
        /* <DEDUP_REMOVED lines=13> */
.L_x_1:


//--------------------- .nv.shared.reserved.0     --------------------------
	.section	.nv.shared.reserved.0,"aw",@nobits
	.weak		__nv_reservedSMEM_offset_0_alias
	.size		__nv_reservedSMEM_offset_0_alias, 0, 64
	.other		__nv_reservedSMEM_offset_0_alias,@"STO_CUDA_RESERVED_SHARED STV_DEFAULT"
__nv_reservedSMEM_offset_0_alias:
	.zero		0
	.zero		64


//--------------------- .nv.constant0._Z10dotProductPiS_S_i --------------------------
	.section	.nv.constant0._Z10dotProductPiS_S_i,"a",@progbits
	.sectionflags	@""
	.align	4
.nv.constant0._Z10dotProductPiS_S_i:
	.zero		924


//--------------------- SYMBOLS --------------------------

	.type		.nv.reservedSmem.offset0,@object
	.size		.nv.reservedSmem.offset0,0x4
